//
// Generated by NVIDIA NVVM Compiler
//
// Compiler Build ID: CL-36424714
// Cuda compilation tools, release 13.0, V13.0.88
// Based on NVVM 20.0.0
//

.version 9.0
.target sm_100
.address_size 64

	// .globl	_Z10matrix_addPfS_S_

.visible .entry _Z10matrix_addPfS_S_(
	.param .u64 .ptr .align 1 _Z10matrix_addPfS_S__param_0,
	.param .u64 .ptr .align 1 _Z10matrix_addPfS_S__param_1,
	.param .u64 .ptr .align 1 _Z10matrix_addPfS_S__param_2
)
{
	.reg .b32 	%r<2>;
	.reg .b32 	%f<4>;
	.reg .b64 	%rd<11>;

	ld.param.u64 	%rd1, [_Z10matrix_addPfS_S__param_0];
	ld.param.u64 	%rd2, [_Z10matrix_addPfS_S__param_1];
	ld.param.u64 	%rd3, [_Z10matrix_addPfS_S__param_2];
	cvta.to.global.u64 	%rd4, %rd1;
	cvta.to.global.u64 	%rd5, %rd3;
	cvta.to.global.u64 	%rd6, %rd2;
	mov.u32 	%r1, %tid.x;
	mul.wide.u32 	%rd7, %r1, 4;
	add.s64 	%rd8, %rd6, %rd7;
	ld.global.f32 	%f1, [%rd8];
	add.s64 	%rd9, %rd5, %rd7;
	ld.global.f32 	%f2, [%rd9];
	add.f32 	%f3, %f1, %f2;
	add.s64 	%rd10, %rd4, %rd7;
	st.global.f32 	[%rd10], %f3;
	ret;

}


// ===== COMPILED SASS (sm_100) =====

	.target	sm_100

	.elftype	@"ET_EXEC"


//--------------------- .note.nv.tkinfo           --------------------------
	.section	.note.nv.tkinfo,"",@"SHT_NOTE"
	.sectionflags	@"SHF_NOTE_NV_TKINFO"
	.tkinfo
        /*0018*/ 	.word	0x00000002
        /*0030*/ 	.string	""
        /*0030*/ 	.string	"ptxas"
        /*0030*/ 	.string	"Cuda compilation tools, release 13.0, V13.0.88"
        /*0030*/ 	.string	"Build cuda_13.0.r13.0/compiler.36424714_0"
        /*0030*/ 	.string	"-arch sm_100 -m 64 "



//--------------------- .note.nv.cuinfo           --------------------------
	.section	.note.nv.cuinfo,"",@"SHT_NOTE"
	.sectionflags	@"SHF_NOTE_NV_CUINFO"
        /*0018*/ 	.short	0x0002
        /*001a*/ 	.short	0x0064
        /*001c*/ 	.short	0x0082
	.zero		2


//--------------------- .nv.info                  --------------------------
	.section	.nv.info,"",@"SHT_CUDA_INFO"
	.align	4


	//----- nvinfo : EIATTR_REGCOUNT
	.align		4
        /*0000*/ 	.byte	0x04, 0x2f
        /*0002*/ 	.short	(.L_1 - .L_0)
	.align		4
.L_0:
        /*0004*/ 	.word	index@(_Z10matrix_addPfS_S_)
        /*0008*/ 	.word	0x0000000c


	//----- nvinfo : EIATTR_FRAME_SIZE
	.align		4
.L_1:
        /*000c*/ 	.byte	0x04, 0x11
        /*000e*/ 	.short	(.L_3 - .L_2)
	.align		4
.L_2:
        /*0010*/ 	.word	index@(_Z10matrix_addPfS_S_)
        /*0014*/ 	.word	0x00000000


	//----- nvinfo : EIATTR_MIN_STACK_SIZE
	.align		4
.L_3:
        /*0018*/ 	.byte	0x04, 0x12
        /*001a*/ 	.short	(.L_5 - .L_4)
	.align		4
.L_4:
        /*001c*/ 	.word	index@(_Z10matrix_addPfS_S_)
        /*0020*/ 	.word	0x00000000
.L_5:


//--------------------- .nv.compat                --------------------------
	.section	.nv.compat,"",@"SHT_CUDA_COMPAT_INFO"
	.align	4
        /*0000*/ 	.byte	0x02, 0x09, 0x00, 0x00, 0x02, 0x02, 0x01, 0x00, 0x02, 0x05, 0x05, 0x00, 0x03, 0x07, 0x01, 0x01
        /*0010*/ 	.byte	0x02, 0x03, 0x00, 0x00, 0x02, 0x06, 0x01, 0x00, 0x04, 0x0b, 0x08, 0x00, 0x09, 0x00, 0x00, 0x00
        /*0020*/ 	.byte	0x00, 0x00, 0x00, 0x00


//--------------------- .nv.info._Z10matrix_addPfS_S_ --------------------------
	.section	.nv.info._Z10matrix_addPfS_S_,"",@"SHT_CUDA_INFO"
	.sectionflags	@""
	.align	4


	//----- nvinfo : EIATTR_CUDA_API_VERSION
	.align		4
        /*0000*/ 	.byte	0x04, 0x37
        /*0002*/ 	.short	(.L_7 - .L_6)
.L_6:
        /*0004*/ 	.word	0x00000082


	//----- nvinfo : EIATTR_KPARAM_INFO
	.align		4
.L_7:
        /*0008*/ 	.byte	0x04, 0x17
        /*000a*/ 	.short	(.L_9 - .L_8)
.L_8:
        /*000c*/ 	.word	0x00000000
        /*0010*/ 	.short	0x0002
        /*0012*/ 	.short	0x0010
        /*0014*/ 	.byte	0x00, 0xf5, 0x21, 0x00


	//----- nvinfo : EIATTR_KPARAM_INFO
	.align		4
.L_9:
        /*0018*/ 	.byte	0x04, 0x17
        /*001a*/ 	.short	(.L_11 - .L_10)
.L_10:
        /*001c*/ 	.word	0x00000000
        /*0020*/ 	.short	0x0001
        /*0022*/ 	.short	0x0008
        /*0024*/ 	.byte	0x00, 0xf5, 0x21, 0x00


	//----- nvinfo : EIATTR_KPARAM_INFO
	.align		4
.L_11:
        /*0028*/ 	.byte	0x04, 0x17
        /*002a*/ 	.short	(.L_13 - .L_12)
.L_12:
        /*002c*/ 	.word	0x00000000
        /*0030*/ 	.short	0x0000
        /*0032*/ 	.short	0x0000
        /*0034*/ 	.byte	0x00, 0xf5, 0x21, 0x00


	//----- nvinfo : EIATTR_SPARSE_MMA_MASK
	.align		4
.L_13:
        /*0038*/ 	.byte	0x03, 0x50
        /*003a*/ 	.short	0x0000


	//----- nvinfo : EIATTR_MAXREG_COUNT
	.align		4
        /*003c*/ 	.byte	0x03, 0x1b
        /*003e*/ 	.short	0x00ff


	//----- nvinfo : EIATTR_MERCURY_ISA_VERSION
	.align		4
        /*0040*/ 	.byte	0x03, 0x5f
        /*0042*/ 	.short	0x0101


	//----- nvinfo : EIATTR_VRC_CTA_INIT_COUNT
	.align		4
        /*0044*/ 	.byte	0x02, 0x4a
	.zero		1
	.zero		1


	//----- nvinfo : EIATTR_EXIT_INSTR_OFFSETS
	.align		4
        /*0048*/ 	.byte	0x04, 0x1c
        /*004a*/ 	.short	(.L_15 - .L_14)


	//   ....[0]....
.L_14:
        /*004c*/ 	.word	0x000000d0


	//----- nvinfo : EIATTR_CBANK_PARAM_SIZE
	.align		4
.L_15:
        /*0050*/ 	.byte	0x03, 0x19
        /*0052*/ 	.short	0x0018


	//----- nvinfo : EIATTR_PARAM_CBANK
	.align		4
        /*0054*/ 	.byte	0x04, 0x0a
        /*0056*/ 	.short	(.L_17 - .L_16)
	.align		4
.L_16:
        /*0058*/ 	.word	index@(.nv.constant0._Z10matrix_addPfS_S_)
        /*005c*/ 	.short	0x0380
        /*005e*/ 	.short	0x0018


	//----- nvinfo : EIATTR_SW_WAR
	.align		4
.L_17:
        /*0060*/ 	.byte	0x04, 0x36
        /*0062*/ 	.short	(.L_19 - .L_18)
.L_18:
        /*0064*/ 	.word	0x00000008
.L_19:


//--------------------- .nv.callgraph             --------------------------
	.section	.nv.callgraph,"",@"SHT_CUDA_CALLGRAPH"
	.align	4
	.sectionentsize	8
	.align		4
        /*0000*/ 	.word	0x00000000
	.align		4
        /*0004*/ 	.word	0xffffffff
	.align		4
        /*0008*/ 	.word	0x00000000
	.align		4
        /*000c*/ 	.word	0xfffffffe
	.align		4
        /*0010*/ 	.word	0x00000000
	.align		4
        /*0014*/ 	.word	0xfffffffd
	.align		4
        /*0018*/ 	.word	0x00000000
	.align		4
        /*001c*/ 	.word	0xfffffffc


//--------------------- .text._Z10matrix_addPfS_S_ --------------------------
	.section	.text._Z10matrix_addPfS_S_,"ax",@progbits
	.align	128
        .global         _Z10matrix_addPfS_S_
        .type           _Z10matrix_addPfS_S_,@function
        .size           _Z10matrix_addPfS_S_,(.L_x_1 - _Z10matrix_addPfS_S_)
        .other          _Z10matrix_addPfS_S_,@"STO_CUDA_ENTRY STV_DEFAULT"
_Z10matrix_addPfS_S_:
.text._Z10matrix_addPfS_S_:
[----:B------:R-:W-:Y:S01]  /*0000*/  LDC R1, c[0x0][0x37c] ;  /* 0x0000df00ff017b82 */ /* 0x000fe20000000800 */
[----:B------:R-:W0:Y:S07]  /*0010*/  S2R R9, SR_TID.X ;  /* 0x0000000000097919 */ /* 0x000e2e0000002100 */
[----:B------:R-:W0:Y:S01]  /*0020*/  LDC.64 R2, c[0x0][0x388] ;  /* 0x0000e200ff027b82 */ /* 0x000e220000000a00 */
[----:B------:R-:W1:Y:S07]  /*0030*/  LDCU.64 UR4, c[0x0][0x358] ;  /* 0x00006b00ff0477ac */ /* 0x000e6e0008000a00 */
[----:B------:R-:W2:Y:S08]  /*0040*/  LDC.64 R4, c[0x0][0x390] ;  /* 0x0000e400ff047b82 */ /* 0x000eb00000000a00 */
[----:B------:R-:W3:Y:S01]  /*0050*/  LDC.64 R6, c[0x0][0x380] ;  /* 0x0000e000ff067b82 */ /* 0x000ee20000000a00 */
[----:B0-----:R-:W-:-:S04]  /*0060*/  IMAD.WIDE.U32 R2, R9, 0x4, R2 ;  /* 0x0000000409027825 */ /* 0x001fc800078e0002 */
[C---:B--2---:R-:W-:Y:S02]  /*0070*/  IMAD.WIDE.U32 R4, R9.reuse, 0x4, R4 ;  /* 0x0000000409047825 */ /* 0x044fe400078e0004 */
[----:B-1----:R-:W2:Y:S04]  /*0080*/  LDG.E R2, desc[UR4][R2.64] ;  /* 0x0000000402027981 */ /* 0x002ea8000c1e1900 */
[----:B------:R-:W2:Y:S01]  /*0090*/  LDG.E R5, desc[UR4][R4.64] ;  /* 0x0000000404057981 */ /* 0x000ea2000c1e1900 */
[----:B---3--:R-:W-:-:S04]  /*00a0*/  IMAD.WIDE.U32 R6, R9, 0x4, R6 ;  /* 0x0000000409067825 */ /* 0x008fc800078e0006 */
[----:B--2---:R-:W-:-:S05]  /*00b0*/  FADD R9, R2, R5 ;  /* 0x0000000502097221 */ /* 0x004fca0000000000 */
[----:B------:R-:W-:Y:S01]  /*00c0*/  STG.E desc[UR4][R6.64], R9 ;  /* 0x0000000906007986 */ /* 0x000fe2000c101904 */
[----:B------:R-:W-:Y:S05]  /*00d0*/  EXIT ;  /* 0x000000000000794d */ /* 0x000fea0003800000 */
.L_x_0:
[----:B------:R-:W-:-:S00]  /*00e0*/  BRA `(.L_x_0) ;  /* 0xfffffffc00fc7947 */ /* 0x000fc0000383ffff */
[----:B------:R-:W-:-:S00]  /*00f0*/  NOP ;  /* 0x0000000000007918 */ /* 0x000fc00000000000 */
        /* <DEDUP_REMOVED lines=8> */
.L_x_1:


//--------------------- .nv.shared.reserved.0     --------------------------
	.section	.nv.shared.reserved.0,"aw",@nobits
	.weak		__nv_reservedSMEM_offset_0_alias
	.size		__nv_reservedSMEM_offset_0_alias, 0, 64
	.other		__nv_reservedSMEM_offset_0_alias,@"STO_CUDA_RESERVED_SHARED STV_DEFAULT"
__nv_reservedSMEM_offset_0_alias:
	.zero		0
	.zero		64


//--------------------- .nv.constant0._Z10matrix_addPfS_S_ --------------------------
	.section	.nv.constant0._Z10matrix_addPfS_S_,"a",@progbits
	.sectionflags	@""
	.align	4
.nv.constant0._Z10matrix_addPfS_S_:
	.zero		920


//--------------------- SYMBOLS --------------------------

	.type		.nv.reservedSmem.offset0,@object
	.size		.nv.reservedSmem.offset0,0x4
